//
// Generated by NVIDIA NVVM Compiler
//
// Compiler Build ID: CL-36424714
// Cuda compilation tools, release 13.0, V13.0.88
// Based on NVVM 20.0.0
//

.version 9.0
.target sm_100
.address_size 64

	// .globl	_Z10checkIndexv
.extern .func  (.param .b32 func_retval0) vprintf
(
	.param .b64 vprintf_param_0,
	.param .b64 vprintf_param_1
)
;
.global .align 1 .b8 $str[71] = {116, 104, 114, 101, 97, 100, 73, 100, 120, 58, 32, 40, 37, 100, 44, 32, 37, 100, 44, 32, 37, 100, 41, 32, 98, 108, 111, 99, 107, 73, 100, 120, 58, 32, 40, 37, 100, 44, 32, 37, 100, 44, 32, 37, 100, 41, 32, 103, 114, 105, 100, 68, 105, 109, 58, 32, 40, 37, 100, 44, 32, 37, 100, 44, 32, 37, 100, 41, 32, 10};

.visible .entry _Z10checkIndexv()
{
	.local .align 8 .b8 	__local_depot0[40];
	.reg .b64 	%SP;
	.reg .b64 	%SPL;
	.reg .b32 	%r<12>;
	.reg .b64 	%rd<5>;

	mov.u64 	%SPL, __local_depot0;
	cvta.local.u64 	%SP, %SPL;
	add.u64 	%rd1, %SP, 0;
	add.u64 	%rd2, %SPL, 0;
	mov.u32 	%r1, %tid.x;
	mov.u32 	%r2, %tid.y;
	mov.u32 	%r3, %tid.z;
	mov.u32 	%r4, %ctaid.x;
	mov.u32 	%r5, %ctaid.y;
	mov.u32 	%r6, %ctaid.z;
	mov.u32 	%r7, %nctaid.x;
	mov.u32 	%r8, %nctaid.y;
	mov.u32 	%r9, %nctaid.z;
	st.local.v2.u32 	[%rd2], {%r1, %r2};
	st.local.v2.u32 	[%rd2+8], {%r3, %r4};
	st.local.v2.u32 	[%rd2+16], {%r5, %r6};
	st.local.v2.u32 	[%rd2+24], {%r7, %r8};
	st.local.u32 	[%rd2+32], %r9;
	mov.u64 	%rd3, $str;
	cvta.global.u64 	%rd4, %rd3;
	{ // callseq 0, 0
	.param .b64 param0;
	st.param.b64 	[param0], %rd4;
	.param .b64 param1;
	st.param.b64 	[param1], %rd1;
	.param .b32 retval0;
	call.uni (retval0), 
	vprintf, 
	(
	param0, 
	param1
	);
	ld.param.b32 	%r10, [retval0];
	} // callseq 0
	ret;

}


// ===== COMPILED SASS (sm_100) =====

	.target	sm_100

	.elftype	@"ET_EXEC"


//--------------------- .note.nv.tkinfo           --------------------------
	.section	.note.nv.tkinfo,"",@"SHT_NOTE"
	.sectionflags	@"SHF_NOTE_NV_TKINFO"
	.tkinfo
        /*0018*/ 	.word	0x00000002
        /*0030*/ 	.string	""
        /*0030*/ 	.string	"ptxas"
        /*0030*/ 	.string	"Cuda compilation tools, release 13.0, V13.0.88"
        /*0030*/ 	.string	"Build cuda_13.0.r13.0/compiler.36424714_0"
        /*0030*/ 	.string	"-arch sm_100 -m 64 "



//--------------------- .note.nv.cuinfo           --------------------------
	.section	.note.nv.cuinfo,"",@"SHT_NOTE"
	.sectionflags	@"SHF_NOTE_NV_CUINFO"
        /*0018*/ 	.short	0x0002
        /*001a*/ 	.short	0x0064
        /*001c*/ 	.short	0x0082
	.zero		2


//--------------------- .nv.info                  --------------------------
	.section	.nv.info,"",@"SHT_CUDA_INFO"
	.align	4


	//----- nvinfo : EIATTR_REGCOUNT
	.align		4
        /*0000*/ 	.byte	0x04, 0x2f
        /*0002*/ 	.short	(.L_2 - .L_1)
	.align		4
.L_1:
        /*0004*/ 	.word	index@(_Z10checkIndexv)
        /*0008*/ 	.word	0x00000018


	//----- nvinfo : EIATTR_FRAME_SIZE
	.align		4
.L_2:
        /*000c*/ 	.byte	0x04, 0x11
        /*000e*/ 	.short	(.L_4 - .L_3)
	.align		4
.L_3:
        /*0010*/ 	.word	index@(_Z10checkIndexv)
        /*0014*/ 	.word	0x00000028


	//----- nvinfo : EIATTR_MIN_STACK_SIZE
	.align		4
.L_4:
        /*0018*/ 	.byte	0x04, 0x12
        /*001a*/ 	.short	(.L_6 - .L_5)
	.align		4
.L_5:
        /*001c*/ 	.word	index@(_Z10checkIndexv)
        /*0020*/ 	.word	0x00000028
.L_6:


//--------------------- .nv.compat                --------------------------
	.section	.nv.compat,"",@"SHT_CUDA_COMPAT_INFO"
	.align	4
        /*0000*/ 	.byte	0x02, 0x09, 0x00, 0x00, 0x02, 0x02, 0x01, 0x00, 0x02, 0x05, 0x05, 0x00, 0x03, 0x07, 0x01, 0x01
        /*0010*/ 	.byte	0x02, 0x03, 0x00, 0x00, 0x02, 0x06, 0x01, 0x00, 0x04, 0x0b, 0x08, 0x00, 0x09, 0x00, 0x00, 0x00
        /*0020*/ 	.byte	0x00, 0x00, 0x00, 0x00


//--------------------- .nv.info._Z10checkIndexv  --------------------------
	.section	.nv.info._Z10checkIndexv,"",@"SHT_CUDA_INFO"
	.sectionflags	@""
	.align	4


	//----- nvinfo : EIATTR_CUDA_API_VERSION
	.align		4
        /*0000*/ 	.byte	0x04, 0x37
        /*0002*/ 	.short	(.L_8 - .L_7)
.L_7:
        /*0004*/ 	.word	0x00000082


	//----- nvinfo : EIATTR_SPARSE_MMA_MASK
	.align		4
.L_8:
        /*0008*/ 	.byte	0x03, 0x50
        /*000a*/ 	.short	0x0000


	//----- nvinfo : EIATTR_MAXREG_COUNT
	.align		4
        /*000c*/ 	.byte	0x03, 0x1b
        /*000e*/ 	.short	0x00ff


	//----- nvinfo : EIATTR_EXTERNS
	.align		4
        /*0010*/ 	.byte	0x04, 0x0f
        /*0012*/ 	.short	(.L_10 - .L_9)


	//   ....[0]....
	.align		4
.L_9:
        /*0014*/ 	.word	index@(vprintf)


	//----- nvinfo : EIATTR_MERCURY_ISA_VERSION
	.align		4
.L_10:
        /*0018*/ 	.byte	0x03, 0x5f
        /*001a*/ 	.short	0x0101


	//----- nvinfo : EIATTR_VRC_CTA_INIT_COUNT
	.align		4
        /*001c*/ 	.byte	0x02, 0x4a
	.zero		1
	.zero		1


	//----- nvinfo : EIATTR_SYSCALL_OFFSETS
	.align		4
        /*0020*/ 	.byte	0x04, 0x46
        /*0022*/ 	.short	(.L_12 - .L_11)


	//   ....[0]....
.L_11:
        /*0024*/ 	.word	0x000001a0


	//----- nvinfo : EIATTR_EXIT_INSTR_OFFSETS
	.align		4
.L_12:
        /*0028*/ 	.byte	0x04, 0x1c
        /*002a*/ 	.short	(.L_14 - .L_13)


	//   ....[0]....
.L_13:
        /*002c*/ 	.word	0x000001b0


	//----- nvinfo : EIATTR_SW_WAR
	.align		4
.L_14:
        /*0030*/ 	.byte	0x04, 0x36
        /*0032*/ 	.short	(.L_16 - .L_15)
.L_15:
        /*0034*/ 	.word	0x00000008
.L_16:


//--------------------- .nv.callgraph             --------------------------
	.section	.nv.callgraph,"",@"SHT_CUDA_CALLGRAPH"
	.align	4
	.sectionentsize	8
	.align		4
        /*0000*/ 	.word	0x00000000
	.align		4
        /*0004*/ 	.word	0xffffffff
	.align		4
        /*0008*/ 	.word	index@(_Z10checkIndexv)
	.align		4
        /*000c*/ 	.word	index@(vprintf)
	.align		4
        /*0010*/ 	.word	0x00000000
	.align		4
        /*0014*/ 	.word	0xfffffffe
	.align		4
        /*0018*/ 	.word	0x00000000
	.align		4
        /*001c*/ 	.word	0xfffffffd
	.align		4
        /*0020*/ 	.word	0x00000000
	.align		4
        /*0024*/ 	.word	0xfffffffc


//--------------------- .nv.constant4             --------------------------
	.section	.nv.constant4,"a",@progbits
	.align	8
	.align		8
.nv.constant4:
        /*0000*/ 	.dword	vprintf
	.align		8
        /*0008*/ 	.dword	$str


//--------------------- .text._Z10checkIndexv     --------------------------
	.section	.text._Z10checkIndexv,"ax",@progbits
	.align	128
        .global         _Z10checkIndexv
        .type           _Z10checkIndexv,@function
        .size           _Z10checkIndexv,(.L_x_2 - _Z10checkIndexv)
        .other          _Z10checkIndexv,@"STO_CUDA_ENTRY STV_DEFAULT"
_Z10checkIndexv:
.text._Z10checkIndexv:
[----:B------:R-:W0:Y:S01]  /*0000*/  LDC R1, c[0x0][0x37c] ;  /* 0x0000df00ff017b82 */ /* 0x000e220000000800 */
[----:B------:R-:W1:Y:S01]  /*0010*/  S2R R8, SR_TID.X ;  /* 0x0000000000087919 */ /* 0x000e620000002100 */
[----:B------:R-:W2:Y:S06]  /*0020*/  LDCU UR5, c[0x0][0x2fc] ;  /* 0x00005f80ff0577ac */ /* 0x000eac0008000800 */
[----:B------:R-:W3:Y:S01]  /*0030*/  LDC R14, c[0x0][0x370] ;  /* 0x0000dc00ff0e7b82 */ /* 0x000ee20000000800 */
[----:B0-----:R-:W-:Y:S01]  /*0040*/  VIADD R1, R1, 0xffffffd8 ;  /* 0xffffffd801017836 */ /* 0x001fe20000000000 */
[----:B------:R-:W1:Y:S01]  /*0050*/  S2R R9, SR_TID.Y ;  /* 0x0000000000097919 */ /* 0x000e620000002200 */
[----:B------:R-:W-:Y:S01]  /*0060*/  MOV R0, 0x0 ;  /* 0x0000000000007802 */ /* 0x000fe20000000f00 */
[----:B------:R-:W0:Y:S01]  /*0070*/  LDCU UR4, c[0x0][0x2f8] ;  /* 0x00005f00ff0477ac */ /* 0x000e220008000800 */
[----:B------:R-:W4:Y:S03]  /*0080*/  S2R R10, SR_TID.Z ;  /* 0x00000000000a7919 */ /* 0x000f260000002300 */
[----:B------:R-:W3:Y:S01]  /*0090*/  LDC R15, c[0x0][0x374] ;  /* 0x0000dd00ff0f7b82 */ /* 0x000ee20000000800 */
[----:B------:R-:W5:Y:S01]  /*00a0*/  LDCU.64 UR6, c[0x4][0x8] ;  /* 0x01000100ff0677ac */ /* 0x000f620008000a00 */
[----:B------:R-:W4:Y:S01]  /*00b0*/  S2R R11, SR_CTAID.X ;  /* 0x00000000000b7919 */ /* 0x000f220000002500 */
[----:B------:R-:W4:Y:S05]  /*00c0*/  S2R R12, SR_CTAID.Y ;  /* 0x00000000000c7919 */ /* 0x000f2a0000002600 */
[----:B------:R-:W4:Y:S01]  /*00d0*/  LDC R16, c[0x0][0x378] ;  /* 0x0000de00ff107b82 */ /* 0x000f220000000800 */
[----:B------:R-:W4:Y:S01]  /*00e0*/  S2R R13, SR_CTAID.Z ;  /* 0x00000000000d7919 */ /* 0x000f220000002700 */
[----:B0-----:R-:W-:-:S06]  /*00f0*/  IADD3 R6, P0, PT, R1, UR4, RZ ;  /* 0x0000000401067c10 */ /* 0x001fcc000ff1e0ff */
[----:B------:R0:W0:Y:S01]  /*0100*/  LDC.64 R2, c[0x4][R0] ;  /* 0x0100000000027b82 */ /* 0x0000220000000a00 */
[----:B-----5:R-:W-:Y:S01]  /*0110*/  IMAD.U32 R4, RZ, RZ, UR6 ;  /* 0x00000006ff047e24 */ /* 0x020fe2000f8e00ff */
[----:B------:R-:W-:Y:S01]  /*0120*/  MOV R5, UR7 ;  /* 0x0000000700057c02 */ /* 0x000fe20008000f00 */
[----:B--2---:R-:W-:Y:S01]  /*0130*/  IMAD.X R7, RZ, RZ, UR5, P0 ;  /* 0x00000005ff077e24 */ /* 0x004fe200080e06ff */
[----:B---3--:R2:W-:Y:S04]  /*0140*/  STL.64 [R1+0x18], R14 ;  /* 0x0000180e01007387 */ /* 0x0085e80000100a00 */
[----:B-1----:R2:W-:Y:S04]  /*0150*/  STL.64 [R1], R8 ;  /* 0x0000000801007387 */ /* 0x0025e80000100a00 */
[----:B----4-:R2:W-:Y:S04]  /*0160*/  STL [R1+0x20], R16 ;  /* 0x0000201001007387 */ /* 0x0105e80000100800 */
[----:B------:R2:W-:Y:S04]  /*0170*/  STL.64 [R1+0x8], R10 ;  /* 0x0000080a01007387 */ /* 0x0005e80000100a00 */
[----:B------:R2:W-:Y:S02]  /*0180*/  STL.64 [R1+0x10], R12 ;  /* 0x0000100c01007387 */ /* 0x0005e40000100a00 */
[----:B------:R-:W-:-:S07]  /*0190*/  LEPC R20, `(.L_x_0) ;  /* 0x000000001014794e */ /* 0x000fce0000000000 */
[----:B0-2---:R-:W-:Y:S05]  /*01a0*/  CALL.ABS.NOINC R2 ;  /* 0x0000000002007343 */ /* 0x005fea0003c00000 */
.L_x_0:
[----:B------:R-:W-:Y:S05]  /*01b0*/  EXIT ;  /* 0x000000000000794d */ /* 0x000fea0003800000 */
.L_x_1:
[----:B------:R-:W-:-:S00]  /*01c0*/  BRA `(.L_x_1) ;  /* 0xfffffffc00fc7947 */ /* 0x000fc0000383ffff */
[----:B------:R-:W-:-:S00]  /*01d0*/  NOP ;  /* 0x0000000000007918 */ /* 0x000fc00000000000 */
        /* <DEDUP_REMOVED lines=10> */
.L_x_2:


//--------------------- .nv.global.init           --------------------------
	.section	.nv.global.init,"aw",@progbits
.nv.global.init:
	.type		$str,@object
	.size		$str,(.L_0 - $str)
$str:
        /*0000*/ 	.byte	0x74, 0x68, 0x72, 0x65, 0x61, 0x64, 0x49, 0x64, 0x78, 0x3a, 0x20, 0x28, 0x25, 0x64, 0x2c, 0x20
        /*0010*/ 	.byte	0x25, 0x64, 0x2c, 0x20, 0x25, 0x64, 0x29, 0x20, 0x62, 0x6c, 0x6f, 0x63, 0x6b, 0x49, 0x64, 0x78
        /*0020*/ 	.byte	0x3a, 0x20, 0x28, 0x25, 0x64, 0x2c, 0x20, 0x25, 0x64, 0x2c, 0x20, 0x25, 0x64, 0x29, 0x20, 0x67
        /*0030*/ 	.byte	0x72, 0x69, 0x64, 0x44, 0x69, 0x6d, 0x3a, 0x20, 0x28, 0x25, 0x64, 0x2c, 0x20, 0x25, 0x64, 0x2c
        /*0040*/ 	.byte	0x20, 0x25, 0x64, 0x29, 0x20, 0x0a, 0x00
.L_0:


//--------------------- .nv.shared.reserved.0     --------------------------
	.section	.nv.shared.reserved.0,"aw",@nobits
	.weak		__nv_reservedSMEM_offset_0_alias
	.size		__nv_reservedSMEM_offset_0_alias, 0, 64
	.other		__nv_reservedSMEM_offset_0_alias,@"STO_CUDA_RESERVED_SHARED STV_DEFAULT"
__nv_reservedSMEM_offset_0_alias:
	.zero		0
	.zero		64


//--------------------- .nv.constant0._Z10checkIndexv --------------------------
	.section	.nv.constant0._Z10checkIndexv,"a",@progbits
	.sectionflags	@""
	.align	4
.nv.constant0._Z10checkIndexv:
	.zero		896


//--------------------- SYMBOLS --------------------------

	.type		.nv.reservedSmem.offset0,@object
	.size		.nv.reservedSmem.offset0,0x4
	.type		vprintf,@function
